//
// Generated by NVIDIA NVVM Compiler
//
// Compiler Build ID: CL-36424714
// Cuda compilation tools, release 13.0, V13.0.88
// Based on NVVM 20.0.0
//

.version 9.0
.target sm_100
.address_size 64

	// .globl	kernel

.visible .entry kernel(
	.param .u64 .ptr .align 1 kernel_param_0,
	.param .u64 .ptr .align 1 kernel_param_1,
	.param .u64 .ptr .align 1 kernel_param_2,
	.param .u32 kernel_param_3,
	.param .u32 kernel_param_4,
	.param .u32 kernel_param_5,
	.param .u32 kernel_param_6,
	.param .u32 kernel_param_7
)
{
	.reg .pred 	%p<8>;
	.reg .b32 	%r<79>;
	.reg .b32 	%f<110>;
	.reg .b64 	%rd<62>;

	ld.param.u64 	%rd4, [kernel_param_0];
	ld.param.u64 	%rd5, [kernel_param_1];
	ld.param.u32 	%r36, [kernel_param_4];
	ld.param.u32 	%r37, [kernel_param_5];
	ld.param.u32 	%r38, [kernel_param_6];
	ld.param.u32 	%r39, [kernel_param_7];
	cvta.to.global.u64 	%rd1, %rd5;
	cvta.to.global.u64 	%rd2, %rd4;
	mov.u32 	%r40, %ctaid.y;
	mov.u32 	%r41, %tid.y;
	mad.lo.s32 	%r1, %r38, %r40, %r41;
	mov.u32 	%r42, %ctaid.x;
	mul.lo.s32 	%r2, %r39, %r42;
	mov.u32 	%r3, %tid.x;
	add.s32 	%r4, %r2, %r3;
	setp.lt.s32 	%p1, %r37, 1;
	mov.f32 	%f106, 0f00000000;
	mov.f32 	%f107, %f106;
	mov.f32 	%f108, %f106;
	mov.f32 	%f109, %f106;
	@%p1 bra 	$L__BB0_9;
	mul.lo.s32 	%r5, %r1, %r37;
	mov.u32 	%r44, %ntid.y;
	add.s32 	%r45, %r1, %r44;
	mul.lo.s32 	%r6, %r45, %r37;
	mov.u32 	%r7, %ntid.x;
	and.b32  	%r8, %r37, 3;
	setp.lt.u32 	%p2, %r37, 4;
	mov.f32 	%f109, 0f00000000;
	mov.b32 	%r78, 0;
	mov.f32 	%f108, %f109;
	mov.f32 	%f107, %f109;
	mov.f32 	%f106, %f109;
	@%p2 bra 	$L__BB0_4;
	and.b32  	%r78, %r37, 2147483644;
	neg.s32 	%r76, %r78;
	add.s32 	%r46, %r3, %r7;
	add.s32 	%r75, %r46, %r2;
	shl.b32 	%r12, %r36, 2;
	add.s32 	%r74, %r75, %r36;
	shl.b32 	%r47, %r36, 1;
	add.s32 	%r73, %r75, %r47;
	mad.lo.s32 	%r72, %r36, 3, %r75;
	add.s32 	%r70, %r6, 3;
	mov.f32 	%f109, 0f00000000;
	mul.wide.s32 	%rd16, %r36, 4;
	mov.u32 	%r69, %r5;
	mov.u32 	%r71, %r4;
$L__BB0_3:
	.pragma "nounroll";
	mul.wide.s32 	%rd6, %r69, 4;
	add.s64 	%rd7, %rd2, %rd6;
	ld.global.f32 	%f41, [%rd7];
	add.s32 	%r48, %r70, -2;
	add.s32 	%r49, %r70, -3;
	mul.wide.u32 	%rd8, %r49, 4;
	add.s64 	%rd9, %rd2, %rd8;
	ld.global.f32 	%f42, [%rd9];
	mul.wide.s32 	%rd10, %r71, 4;
	add.s64 	%rd11, %rd1, %rd10;
	ld.global.f32 	%f43, [%rd11];
	mul.wide.u32 	%rd12, %r75, 4;
	add.s64 	%rd13, %rd1, %rd12;
	ld.global.f32 	%f44, [%rd13];
	fma.rn.f32 	%f45, %f41, %f43, %f109;
	fma.rn.f32 	%f46, %f41, %f44, %f108;
	fma.rn.f32 	%f47, %f42, %f43, %f107;
	fma.rn.f32 	%f48, %f42, %f44, %f106;
	ld.global.f32 	%f49, [%rd7+4];
	mul.wide.u32 	%rd14, %r48, 4;
	add.s64 	%rd15, %rd2, %rd14;
	ld.global.f32 	%f50, [%rd15];
	add.s64 	%rd17, %rd11, %rd16;
	ld.global.f32 	%f51, [%rd17];
	mul.wide.u32 	%rd18, %r74, 4;
	add.s64 	%rd19, %rd1, %rd18;
	ld.global.f32 	%f52, [%rd19];
	fma.rn.f32 	%f53, %f49, %f51, %f45;
	fma.rn.f32 	%f54, %f49, %f52, %f46;
	fma.rn.f32 	%f55, %f50, %f51, %f47;
	fma.rn.f32 	%f56, %f50, %f52, %f48;
	ld.global.f32 	%f57, [%rd7+8];
	add.s32 	%r50, %r70, -1;
	mul.wide.u32 	%rd20, %r50, 4;
	add.s64 	%rd21, %rd2, %rd20;
	ld.global.f32 	%f58, [%rd21];
	add.s64 	%rd22, %rd17, %rd16;
	ld.global.f32 	%f59, [%rd22];
	mul.wide.u32 	%rd23, %r73, 4;
	add.s64 	%rd24, %rd1, %rd23;
	ld.global.f32 	%f60, [%rd24];
	fma.rn.f32 	%f61, %f57, %f59, %f53;
	fma.rn.f32 	%f62, %f57, %f60, %f54;
	fma.rn.f32 	%f63, %f58, %f59, %f55;
	fma.rn.f32 	%f64, %f58, %f60, %f56;
	ld.global.f32 	%f65, [%rd7+12];
	mul.wide.u32 	%rd25, %r70, 4;
	add.s64 	%rd26, %rd2, %rd25;
	ld.global.f32 	%f66, [%rd26];
	add.s64 	%rd27, %rd22, %rd16;
	ld.global.f32 	%f67, [%rd27];
	mul.wide.u32 	%rd28, %r72, 4;
	add.s64 	%rd29, %rd1, %rd28;
	ld.global.f32 	%f68, [%rd29];
	fma.rn.f32 	%f109, %f65, %f67, %f61;
	fma.rn.f32 	%f108, %f65, %f68, %f62;
	fma.rn.f32 	%f107, %f66, %f67, %f63;
	fma.rn.f32 	%f106, %f66, %f68, %f64;
	add.s32 	%r76, %r76, 4;
	add.s32 	%r75, %r75, %r12;
	add.s32 	%r74, %r74, %r12;
	add.s32 	%r73, %r73, %r12;
	add.s32 	%r72, %r72, %r12;
	add.s32 	%r71, %r71, %r12;
	add.s32 	%r70, %r70, 4;
	add.s32 	%r69, %r69, 4;
	setp.ne.s32 	%p3, %r76, 0;
	@%p3 bra 	$L__BB0_3;
$L__BB0_4:
	setp.eq.s32 	%p4, %r8, 0;
	@%p4 bra 	$L__BB0_9;
	setp.eq.s32 	%p5, %r8, 1;
	@%p5 bra 	$L__BB0_7;
	add.s32 	%r51, %r78, %r5;
	mul.wide.s32 	%rd30, %r51, 4;
	add.s64 	%rd31, %rd2, %rd30;
	ld.global.f32 	%f70, [%rd31];
	add.s32 	%r52, %r78, %r6;
	mul.wide.u32 	%rd32, %r52, 4;
	add.s64 	%rd33, %rd2, %rd32;
	ld.global.f32 	%f71, [%rd33];
	mad.lo.s32 	%r53, %r78, %r36, %r4;
	mul.wide.s32 	%rd34, %r53, 4;
	add.s64 	%rd35, %rd1, %rd34;
	ld.global.f32 	%f72, [%rd35];
	add.s32 	%r54, %r53, %r7;
	mul.wide.u32 	%rd36, %r54, 4;
	add.s64 	%rd37, %rd1, %rd36;
	ld.global.f32 	%f73, [%rd37];
	fma.rn.f32 	%f74, %f70, %f72, %f109;
	fma.rn.f32 	%f75, %f70, %f73, %f108;
	fma.rn.f32 	%f76, %f71, %f72, %f107;
	fma.rn.f32 	%f77, %f71, %f73, %f106;
	ld.global.f32 	%f78, [%rd31+4];
	add.s32 	%r55, %r52, 1;
	mul.wide.u32 	%rd38, %r55, 4;
	add.s64 	%rd39, %rd2, %rd38;
	ld.global.f32 	%f79, [%rd39];
	mul.wide.s32 	%rd40, %r36, 4;
	add.s64 	%rd41, %rd35, %rd40;
	ld.global.f32 	%f80, [%rd41];
	add.s32 	%r56, %r54, %r36;
	mul.wide.u32 	%rd42, %r56, 4;
	add.s64 	%rd43, %rd1, %rd42;
	ld.global.f32 	%f81, [%rd43];
	fma.rn.f32 	%f109, %f78, %f80, %f74;
	fma.rn.f32 	%f108, %f78, %f81, %f75;
	fma.rn.f32 	%f107, %f79, %f80, %f76;
	fma.rn.f32 	%f106, %f79, %f81, %f77;
	add.s32 	%r78, %r78, 2;
$L__BB0_7:
	and.b32  	%r57, %r37, 1;
	setp.eq.b32 	%p6, %r57, 1;
	not.pred 	%p7, %p6;
	@%p7 bra 	$L__BB0_9;
	add.s32 	%r58, %r78, %r5;
	mul.wide.s32 	%rd44, %r58, 4;
	add.s64 	%rd45, %rd2, %rd44;
	ld.global.f32 	%f82, [%rd45];
	add.s32 	%r59, %r78, %r6;
	mul.wide.u32 	%rd46, %r59, 4;
	add.s64 	%rd47, %rd2, %rd46;
	ld.global.f32 	%f83, [%rd47];
	mad.lo.s32 	%r60, %r78, %r36, %r4;
	mul.wide.s32 	%rd48, %r60, 4;
	add.s64 	%rd49, %rd1, %rd48;
	ld.global.f32 	%f84, [%rd49];
	add.s32 	%r61, %r60, %r7;
	mul.wide.u32 	%rd50, %r61, 4;
	add.s64 	%rd51, %rd1, %rd50;
	ld.global.f32 	%f85, [%rd51];
	fma.rn.f32 	%f109, %f82, %f84, %f109;
	fma.rn.f32 	%f108, %f82, %f85, %f108;
	fma.rn.f32 	%f107, %f83, %f84, %f107;
	fma.rn.f32 	%f106, %f83, %f85, %f106;
$L__BB0_9:
	ld.param.u64 	%rd61, [kernel_param_2];
	cvta.to.global.u64 	%rd52, %rd61;
	mad.lo.s32 	%r62, %r1, %r36, %r4;
	mul.wide.s32 	%rd53, %r62, 4;
	add.s64 	%rd54, %rd52, %rd53;
	st.global.f32 	[%rd54], %f109;
	mov.u32 	%r63, %ntid.x;
	add.s32 	%r64, %r62, %r63;
	mul.wide.u32 	%rd55, %r64, 4;
	add.s64 	%rd56, %rd52, %rd55;
	st.global.f32 	[%rd56], %f108;
	mov.u32 	%r65, %ntid.y;
	add.s32 	%r66, %r1, %r65;
	mad.lo.s32 	%r67, %r66, %r36, %r4;
	mul.wide.u32 	%rd57, %r67, 4;
	add.s64 	%rd58, %rd52, %rd57;
	st.global.f32 	[%rd58], %f107;
	add.s32 	%r68, %r67, %r63;
	mul.wide.u32 	%rd59, %r68, 4;
	add.s64 	%rd60, %rd52, %rd59;
	st.global.f32 	[%rd60], %f106;
	ret;

}


// ===== COMPILED SASS (sm_100) =====

	.target	sm_100

	.elftype	@"ET_EXEC"


//--------------------- .note.nv.tkinfo           --------------------------
	.section	.note.nv.tkinfo,"",@"SHT_NOTE"
	.sectionflags	@"SHF_NOTE_NV_TKINFO"
	.tkinfo
        /*0018*/ 	.word	0x00000002
        /*0030*/ 	.string	""
        /*0030*/ 	.string	"ptxas"
        /*0030*/ 	.string	"Cuda compilation tools, release 13.0, V13.0.88"
        /*0030*/ 	.string	"Build cuda_13.0.r13.0/compiler.36424714_0"
        /*0030*/ 	.string	"-arch sm_100 -m 64 "



//--------------------- .note.nv.cuinfo           --------------------------
	.section	.note.nv.cuinfo,"",@"SHT_NOTE"
	.sectionflags	@"SHF_NOTE_NV_CUINFO"
        /*0018*/ 	.short	0x0002
        /*001a*/ 	.short	0x0064
        /*001c*/ 	.short	0x0082
	.zero		2


//--------------------- .nv.info                  --------------------------
	.section	.nv.info,"",@"SHT_CUDA_INFO"
	.align	4


	//----- nvinfo : EIATTR_REGCOUNT
	.align		4
        /*0000*/ 	.byte	0x04, 0x2f
        /*0002*/ 	.short	(.L_1 - .L_0)
	.align		4
.L_0:
        /*0004*/ 	.word	index@(kernel)
        /*0008*/ 	.word	0x00000028


	//----- nvinfo : EIATTR_FRAME_SIZE
	.align		4
.L_1:
        /*000c*/ 	.byte	0x04, 0x11
        /*000e*/ 	.short	(.L_3 - .L_2)
	.align		4
.L_2:
        /*0010*/ 	.word	index@(kernel)
        /*0014*/ 	.word	0x00000000


	//----- nvinfo : EIATTR_MIN_STACK_SIZE
	.align		4
.L_3:
        /*0018*/ 	.byte	0x04, 0x12
        /*001a*/ 	.short	(.L_5 - .L_4)
	.align		4
.L_4:
        /*001c*/ 	.word	index@(kernel)
        /*0020*/ 	.word	0x00000000
.L_5:


//--------------------- .nv.compat                --------------------------
	.section	.nv.compat,"",@"SHT_CUDA_COMPAT_INFO"
	.align	4
        /*0000*/ 	.byte	0x02, 0x09, 0x00, 0x00, 0x02, 0x02, 0x01, 0x00, 0x02, 0x05, 0x05, 0x00, 0x03, 0x07, 0x01, 0x01
        /*0010*/ 	.byte	0x02, 0x03, 0x00, 0x00, 0x02, 0x06, 0x01, 0x00, 0x04, 0x0b, 0x08, 0x00, 0x09, 0x00, 0x00, 0x00
        /*0020*/ 	.byte	0x00, 0x00, 0x00, 0x00


//--------------------- .nv.info.kernel           --------------------------
	.section	.nv.info.kernel,"",@"SHT_CUDA_INFO"
	.sectionflags	@""
	.align	4


	//----- nvinfo : EIATTR_CUDA_API_VERSION
	.align		4
        /*0000*/ 	.byte	0x04, 0x37
        /*0002*/ 	.short	(.L_7 - .L_6)
.L_6:
        /*0004*/ 	.word	0x00000082


	//----- nvinfo : EIATTR_KPARAM_INFO
	.align		4
.L_7:
        /*0008*/ 	.byte	0x04, 0x17
        /*000a*/ 	.short	(.L_9 - .L_8)
.L_8:
        /*000c*/ 	.word	0x00000000
        /*0010*/ 	.short	0x0007
        /*0012*/ 	.short	0x0028
        /*0014*/ 	.byte	0x00, 0xf0, 0x11, 0x00


	//----- nvinfo : EIATTR_KPARAM_INFO
	.align		4
.L_9:
        /*0018*/ 	.byte	0x04, 0x17
        /*001a*/ 	.short	(.L_11 - .L_10)
.L_10:
        /*001c*/ 	.word	0x00000000
        /*0020*/ 	.short	0x0006
        /*0022*/ 	.short	0x0024
        /*0024*/ 	.byte	0x00, 0xf0, 0x11, 0x00


	//----- nvinfo : EIATTR_KPARAM_INFO
	.align		4
.L_11:
        /*0028*/ 	.byte	0x04, 0x17
        /*002a*/ 	.short	(.L_13 - .L_12)
.L_12:
        /*002c*/ 	.word	0x00000000
        /*0030*/ 	.short	0x0005
        /*0032*/ 	.short	0x0020
        /*0034*/ 	.byte	0x00, 0xf0, 0x11, 0x00


	//----- nvinfo : EIATTR_KPARAM_INFO
	.align		4
.L_13:
        /*0038*/ 	.byte	0x04, 0x17
        /*003a*/ 	.short	(.L_15 - .L_14)
.L_14:
        /*003c*/ 	.word	0x00000000
        /*0040*/ 	.short	0x0004
        /*0042*/ 	.short	0x001c
        /*0044*/ 	.byte	0x00, 0xf0, 0x11, 0x00


	//----- nvinfo : EIATTR_KPARAM_INFO
	.align		4
.L_15:
        /*0048*/ 	.byte	0x04, 0x17
        /*004a*/ 	.short	(.L_17 - .L_16)
.L_16:
        /*004c*/ 	.word	0x00000000
        /*0050*/ 	.short	0x0003
        /*0052*/ 	.short	0x0018
        /*0054*/ 	.byte	0x00, 0xf0, 0x11, 0x00


	//----- nvinfo : EIATTR_KPARAM_INFO
	.align		4
.L_17:
        /*0058*/ 	.byte	0x04, 0x17
        /*005a*/ 	.short	(.L_19 - .L_18)
.L_18:
        /*005c*/ 	.word	0x00000000
        /*0060*/ 	.short	0x0002
        /*0062*/ 	.short	0x0010
        /*0064*/ 	.byte	0x00, 0xf5, 0x21, 0x00


	//----- nvinfo : EIATTR_KPARAM_INFO
	.align		4
.L_19:
        /*0068*/ 	.byte	0x04, 0x17
        /*006a*/ 	.short	(.L_21 - .L_20)
.L_20:
        /*006c*/ 	.word	0x00000000
        /*0070*/ 	.short	0x0001
        /*0072*/ 	.short	0x0008
        /*0074*/ 	.byte	0x00, 0xf5, 0x21, 0x00


	//----- nvinfo : EIATTR_KPARAM_INFO
	.align		4
.L_21:
        /*0078*/ 	.byte	0x04, 0x17
        /*007a*/ 	.short	(.L_23 - .L_22)
.L_22:
        /*007c*/ 	.word	0x00000000
        /*0080*/ 	.short	0x0000
        /*0082*/ 	.short	0x0000
        /*0084*/ 	.byte	0x00, 0xf5, 0x21, 0x00


	//----- nvinfo : EIATTR_SPARSE_MMA_MASK
	.align		4
.L_23:
        /*0088*/ 	.byte	0x03, 0x50
        /*008a*/ 	.short	0x0000


	//----- nvinfo : EIATTR_MAXREG_COUNT
	.align		4
        /*008c*/ 	.byte	0x03, 0x1b
        /*008e*/ 	.short	0x00ff


	//----- nvinfo : EIATTR_MERCURY_ISA_VERSION
	.align		4
        /*0090*/ 	.byte	0x03, 0x5f
        /*0092*/ 	.short	0x0101


	//----- nvinfo : EIATTR_VRC_CTA_INIT_COUNT
	.align		4
        /*0094*/ 	.byte	0x02, 0x4a
	.zero		1
	.zero		1


	//----- nvinfo : EIATTR_EXIT_INSTR_OFFSETS
	.align		4
        /*0098*/ 	.byte	0x04, 0x1c
        /*009a*/ 	.short	(.L_25 - .L_24)


	//   ....[0]....
.L_24:
        /*009c*/ 	.word	0x00000b10


	//----- nvinfo : EIATTR_CBANK_PARAM_SIZE
	.align		4
.L_25:
        /*00a0*/ 	.byte	0x03, 0x19
        /*00a2*/ 	.short	0x002c


	//----- nvinfo : EIATTR_PARAM_CBANK
	.align		4
        /*00a4*/ 	.byte	0x04, 0x0a
        /*00a6*/ 	.short	(.L_27 - .L_26)
	.align		4
.L_26:
        /*00a8*/ 	.word	index@(.nv.constant0.kernel)
        /*00ac*/ 	.short	0x0380
        /*00ae*/ 	.short	0x002c


	//----- nvinfo : EIATTR_SW_WAR
	.align		4
.L_27:
        /*00b0*/ 	.byte	0x04, 0x36
        /*00b2*/ 	.short	(.L_29 - .L_28)
.L_28:
        /*00b4*/ 	.word	0x00000008
.L_29:


//--------------------- .nv.callgraph             --------------------------
	.section	.nv.callgraph,"",@"SHT_CUDA_CALLGRAPH"
	.align	4
	.sectionentsize	8
	.align		4
        /*0000*/ 	.word	0x00000000
	.align		4
        /*0004*/ 	.word	0xffffffff
	.align		4
        /*0008*/ 	.word	0x00000000
	.align		4
        /*000c*/ 	.word	0xfffffffe
	.align		4
        /*0010*/ 	.word	0x00000000
	.align		4
        /*0014*/ 	.word	0xfffffffd
	.align		4
        /*0018*/ 	.word	0x00000000
	.align		4
        /*001c*/ 	.word	0xfffffffc


//--------------------- .text.kernel              --------------------------
	.section	.text.kernel,"ax",@progbits
	.align	128
        .global         kernel
        .type           kernel,@function
        .size           kernel,(.L_x_5 - kernel)
        .other          kernel,@"STO_CUDA_ENTRY STV_DEFAULT"
kernel:
.text.kernel:
[----:B------:R-:W-:Y:S08]  /*0000*/  LDC R1, c[0x0][0x37c] ;  /* 0x0000df00ff017b82 */ /* 0x000ff00000000800 */
[----:B------:R-:W0:Y:S01]  /*0010*/  LDC.64 R2, c[0x0][0x3a0] ;  /* 0x0000e800ff027b82 */ /* 0x000e220000000a00 */
[----:B------:R-:W1:Y:S01]  /*0020*/  S2R R0, SR_TID.Y ;  /* 0x0000000000007919 */ /* 0x000e620000002200 */
[----:B------:R-:W2:Y:S01]  /*0030*/  LDCU.64 UR6, c[0x0][0x358] ;  /* 0x00006b00ff0677ac */ /* 0x000ea20008000a00 */
[----:B------:R-:W-:Y:S01]  /*0040*/  HFMA2 R37, -RZ, RZ, 0, 0 ;  /* 0x00000000ff257431 */ /* 0x000fe200000001ff */
[----:B------:R-:W-:Y:S01]  /*0050*/  MOV R13, RZ ;  /* 0x000000ff000d7202 */ /* 0x000fe20000000f00 */
[----:B------:R-:W3:Y:S01]  /*0060*/  S2R R12, SR_TID.X ;  /* 0x00000000000c7919 */ /* 0x000ee20000002100 */
[----:B------:R-:W-:Y:S01]  /*0070*/  HFMA2 R4, -RZ, RZ, 0, 0 ;  /* 0x00000000ff047431 */ /* 0x000fe200000001ff */
[----:B------:R-:W-:Y:S01]  /*0080*/  MOV R15, RZ ;  /* 0x000000ff000f7202 */ /* 0x000fe20000000f00 */
[----:B------:R-:W1:Y:S08]  /*0090*/  S2UR UR4, SR_CTAID.Y ;  /* 0x00000000000479c3 */ /* 0x000e700000002600 */
[----:B------:R-:W3:Y:S08]  /*00a0*/  S2UR UR5, SR_CTAID.X ;  /* 0x00000000000579c3 */ /* 0x000ef00000002500 */
[----:B------:R-:W3:Y:S01]  /*00b0*/  LDC R5, c[0x0][0x3a8] ;  /* 0x0000ea00ff057b82 */ /* 0x000ee20000000800 */
[----:B0-----:R-:W-:Y:S01]  /*00c0*/  ISETP.GE.AND P0, PT, R2, 0x1, PT ;  /* 0x000000010200780c */ /* 0x001fe20003f06270 */
[----:B-1----:R-:W-:-:S02]  /*00d0*/  IMAD R3, R3, UR4, R0 ;  /* 0x0000000403037c24 */ /* 0x002fc4000f8e0200 */
[----:B---3--:R-:W-:-:S10]  /*00e0*/  IMAD R6, R5, UR5, R12 ;  /* 0x0000000505067c24 */ /* 0x008fd4000f8e020c */
[----:B--2---:R-:W-:Y:S05]  /*00f0*/  @!P0 BRA `(.L_x_0) ;  /* 0x0000000800408947 */ /* 0x004fea0003800000 */
[----:B------:R-:W0:Y:S01]  /*0100*/  LDCU UR9, c[0x0][0x3a0] ;  /* 0x00007400ff0977ac */ /* 0x000e220008000800 */
[----:B------:R-:W-:Y:S01]  /*0110*/  ISETP.GE.U32.AND P0, PT, R2, 0x4, PT ;  /* 0x000000040200780c */ /* 0x000fe20003f06070 */
[----:B------:R-:W-:Y:S01]  /*0120*/  IMAD R11, R3, R2, RZ ;  /* 0x00000002030b7224 */ /* 0x000fe200078e02ff */
[----:B------:R-:W-:Y:S01]  /*0130*/  MOV R15, RZ ;  /* 0x000000ff000f7202 */ /* 0x000fe20000000f00 */
[----:B------:R-:W1:Y:S01]  /*0140*/  LDCU UR4, c[0x0][0x364] ;  /* 0x00006c80ff0477ac */ /* 0x000e620008000800 */
[----:B------:R-:W-:Y:S02]  /*0150*/  MOV R7, RZ ;  /* 0x000000ff00077202 */ /* 0x000fe40000000f00 */
[----:B------:R-:W-:Y:S01]  /*0160*/  MOV R4, RZ ;  /* 0x000000ff00047202 */ /* 0x000fe20000000f00 */
[----:B------:R-:W2:Y:S01]  /*0170*/  LDCU UR8, c[0x0][0x360] ;  /* 0x00006c00ff0877ac */ /* 0x000ea20008000800 */
[----:B------:R-:W-:Y:S02]  /*0180*/  MOV R13, RZ ;  /* 0x000000ff000d7202 */ /* 0x000fe40000000f00 */
[----:B------:R-:W-:Y:S01]  /*0190*/  MOV R37, RZ ;  /* 0x000000ff00257202 */ /* 0x000fe20000000f00 */
[----:B0-----:R-:W-:-:S04]  /*01a0*/  ULOP3.LUT UR10, UR9, 0x3, URZ, 0xc0, !UPT ;  /* 0x00000003090a7892 */ /* 0x001fc8000f8ec0ff */
[----:B------:R-:W-:Y:S01]  /*01b0*/  UISETP.NE.AND UP0, UPT, UR10, URZ, UPT ;  /* 0x000000ff0a00728c */ /* 0x000fe2000bf05270 */
[----:B-1----:R-:W-:Y:S01]  /*01c0*/  IADD3 R8, PT, PT, R3, UR4, RZ ;  /* 0x0000000403087c10 */ /* 0x002fe2000fffe0ff */
[----:B------:R-:W-:Y:S09]  /*01d0*/  @!P0 BRA `(.L_x_1) ;  /* 0x00000004001c8947 */ /* 0x000ff20003800000 */
[----:B------:R-:W0:Y:S01]  /*01e0*/  LDC R9, c[0x0][0x39c] ;  /* 0x0000e700ff097b82 */ /* 0x000e220000000800 */
[----:B--2---:R-:W-:Y:S01]  /*01f0*/  IADD3 R12, PT, PT, R12, UR8, RZ ;  /* 0x000000080c0c7c10 */ /* 0x004fe2000fffe0ff */
[----:B------:R-:W-:Y:S01]  /*0200*/  HFMA2 R15, -RZ, RZ, 0, 0 ;  /* 0x00000000ff0f7431 */ /* 0x000fe200000001ff */
[----:B------:R-:W-:Y:S01]  /*0210*/  LOP3.LUT R7, R2, 0x7ffffffc, RZ, 0xc0, !PT ;  /* 0x7ffffffc02077812 */ /* 0x000fe200078ec0ff */
[----:B------:R-:W-:Y:S01]  /*0220*/  IMAD R2, R8, R2, 0x3 ;  /* 0x0000000308027424 */ /* 0x000fe200078e0202 */
[----:B------:R-:W-:Y:S01]  /*0230*/  MOV R14, R6 ;  /* 0x00000006000e7202 */ /* 0x000fe20000000f00 */
[----:B------:R-:W-:Y:S01]  /*0240*/  IMAD R12, R5, UR5, R12 ;  /* 0x00000005050c7c24 */ /* 0x000fe2000f8e020c */
[----:B------:R-:W-:-:S04]  /*0250*/  IADD3 R5, PT, PT, -R7, RZ, RZ ;  /* 0x000000ff07057210 */ /* 0x000fc80007ffe1ff */
[----:B0-----:R-:W-:Y:S01]  /*0260*/  IADD3 R10, PT, PT, R12, R9, RZ ;  /* 0x000000090c0a7210 */ /* 0x001fe20007ffe0ff */
[C---:B------:R-:W-:Y:S01]  /*0270*/  IMAD R26, R9.reuse, 0x3, R12 ;  /* 0x00000003091a7824 */ /* 0x040fe200078e020c */
[----:B------:R-:W-:-:S07]  /*0280*/  LEA R16, R9, R12, 0x1 ;  /* 0x0000000c09107211 */ /* 0x000fce00078e08ff */
.L_x_2:
[----:B------:R-:W0:Y:S01]  /*0290*/  LDC.64 R18, c[0x0][0x380] ;  /* 0x0000e000ff127b82 */ /* 0x000e220000000a00 */
[----:B------:R-:W-:-:S07]  /*02a0*/  IADD3 R35, PT, PT, R2, -0x3, RZ ;  /* 0xfffffffd02237810 */ /* 0x000fce0007ffe0ff */
[----:B------:R-:W1:Y:S01]  /*02b0*/  LDC.64 R22, c[0x0][0x388] ;  /* 0x0000e200ff167b82 */ /* 0x000e620000000a00 */
[----:B0-----:R-:W-:-:S04]  /*02c0*/  IMAD.WIDE.U32 R34, R35, 0x4, R18 ;  /* 0x0000000423227825 */ /* 0x001fc800078e0012 */
[----:B------:R-:W-:Y:S02]  /*02d0*/  IMAD.WIDE R20, R11, 0x4, R18 ;  /* 0x000000040b147825 */ /* 0x000fe400078e0212 */
[----:B------:R-:W2:Y:S02]  /*02e0*/  LDG.E R34, desc[UR6][R34.64] ;  /* 0x0000000622227981 */ /* 0x000ea4000c1e1900 */
[--C-:B-1----:R-:W-:Y:S02]  /*02f0*/  IMAD.WIDE.U32 R28, R12, 0x4, R22.reuse ;  /* 0x000000040c1c7825 */ /* 0x102fe400078e0016 */
[----:B------:R-:W3:Y:S04]  /*0300*/  LDG.E R31, desc[UR6][R20.64+0x4] ;  /* 0x00000406141f7981 */ /* 0x000ee8000c1e1900 */
[----:B------:R-:W2:Y:S04]  /*0310*/  LDG.E R29, desc[UR6][R28.64] ;  /* 0x000000061c1d7981 */ /* 0x000ea8000c1e1900 */
[----:B------:R-:W4:Y:S01]  /*0320*/  LDG.E R35, desc[UR6][R20.64] ;  /* 0x0000000614237981 */ /* 0x000f22000c1e1900 */
[----:B------:R-:W-:-:S03]  /*0330*/  IMAD.WIDE.U32 R24, R26, 0x4, R22 ;  /* 0x000000041a187825 */ /* 0x000fc600078e0016 */
[----:B------:R-:W5:Y:S01]  /*0340*/  LDG.E R27, desc[UR6][R20.64+0x8] ;  /* 0x00000806141b7981 */ /* 0x000f62000c1e1900 */
[----:B------:R-:W-:-:S03]  /*0350*/  IMAD.WIDE.U32 R32, R10, 0x4, R22 ;  /* 0x000000040a207825 */ /* 0x000fc600078e0016 */
[----:B------:R0:W5:Y:S04]  /*0360*/  LDG.E R17, desc[UR6][R20.64+0xc] ;  /* 0x00000c0614117981 */ /* 0x000168000c1e1900 */
[----:B------:R1:W5:Y:S04]  /*0370*/  LDG.E R28, desc[UR6][R24.64] ;  /* 0x00000006181c7981 */ /* 0x000368000c1e1900 */
[----:B------:R-:W3:Y:S01]  /*0380*/  LDG.E R33, desc[UR6][R32.64] ;  /* 0x0000000620217981 */ /* 0x000ee2000c1e1900 */
[----:B0-----:R-:W-:-:S04]  /*0390*/  IMAD.WIDE.U32 R20, R16, 0x4, R22 ;  /* 0x0000000410147825 */ /* 0x001fc800078e0016 */
[----:B------:R-:W-:Y:S01]  /*03a0*/  IMAD.WIDE R22, R14, 0x4, R22 ;  /* 0x000000040e167825 */ /* 0x000fe200078e0216 */
[----:B-1----:R-:W-:Y:S01]  /*03b0*/  IADD3 R25, PT, PT, R2, -0x2, RZ ;  /* 0xfffffffe02197810 */ /* 0x002fe20007ffe0ff */
[----:B------:R0:W5:Y:S04]  /*03c0*/  LDG.E R30, desc[UR6][R20.64] ;  /* 0x00000006141e7981 */ /* 0x000168000c1e1900 */
[----:B------:R1:W3:Y:S01]  /*03d0*/  LDG.E R36, desc[UR6][R22.64] ;  /* 0x0000000616247981 */ /* 0x0002e2000c1e1900 */
[----:B0-----:R-:W-:-:S04]  /*03e0*/  IMAD.WIDE.U32 R20, R25, 0x4, R18 ;  /* 0x0000000419147825 */ /* 0x001fc800078e0012 */
[----:B-1----:R-:W-:-:S05]  /*03f0*/  IMAD.WIDE R22, R9, 0x4, R22 ;  /* 0x0000000409167825 */ /* 0x002fca00078e0216 */
[----:B------:R-:W5:Y:S01]  /*0400*/  LDG.E R32, desc[UR6][R22.64] ;  /* 0x0000000616207981 */ /* 0x000f62000c1e1900 */
[----:B------:R-:W-:-:S04]  /*0410*/  IMAD.WIDE R24, R9, 0x4, R22 ;  /* 0x0000000409187825 */ /* 0x000fc800078e0216 */
[-C--:B--2---:R-:W-:Y:S01]  /*0420*/  FFMA R0, R34, R29.reuse, R37 ;  /* 0x0000001d22007223 */ /* 0x084fe20000000025 */
[----:B------:R-:W-:Y:S01]  /*0430*/  IADD3 R37, PT, PT, R2, -0x1, RZ ;  /* 0xffffffff02257810 */ /* 0x000fe20007ffe0ff */
[----:B----4-:R-:W-:Y:S02]  /*0440*/  FFMA R4, R35, R29, R4 ;  /* 0x0000001d23047223 */ /* 0x010fe40000000004 */
[----:B------:R0:W2:Y:S02]  /*0450*/  LDG.E R29, desc[UR6][R20.64] ;  /* 0x00000006141d7981 */ /* 0x0000a4000c1e1900 */
[----:B0-----:R-:W-:-:S05]  /*0460*/  IMAD.WIDE.U32 R20, R37, 0x4, R18 ;  /* 0x0000000425147825 */ /* 0x001fca00078e0012 */
[----:B------:R-:W4:Y:S01]  /*0470*/  LDG.E R37, desc[UR6][R20.64] ;  /* 0x0000000614257981 */ /* 0x000f22000c1e1900 */
[----:B------:R-:W-:-:S06]  /*0480*/  IMAD.WIDE.U32 R18, R2, 0x4, R18 ;  /* 0x0000000402127825 */ /* 0x000fcc00078e0012 */
[----:B------:R-:W4:Y:S04]  /*0490*/  LDG.E R19, desc[UR6][R18.64] ;  /* 0x0000000612137981 */ /* 0x000f28000c1e1900 */
[----:B------:R0:W4:Y:S02]  /*04a0*/  LDG.E R20, desc[UR6][R24.64] ;  /* 0x0000000618147981 */ /* 0x000124000c1e1900 */
[----:B0-----:R-:W-:-:S06]  /*04b0*/  IMAD.WIDE R24, R9, 0x4, R24 ;  /* 0x0000000409187825 */ /* 0x001fcc00078e0218 */
[----:B------:R-:W4:Y:S01]  /*04c0*/  LDG.E R24, desc[UR6][R24.64] ;  /* 0x0000000618187981 */ /* 0x000f22000c1e1900 */
[----:B------:R-:W-:Y:S01]  /*04d0*/  IADD3 R5, PT, PT, R5, 0x4, RZ ;  /* 0x0000000405057810 */ /* 0x000fe20007ffe0ff */
[----:B---3--:R-:W-:-:S03]  /*04e0*/  FFMA R15, R35, R36, R15 ;  /* 0x00000024230f7223 */ /* 0x008fc6000000000f */
[----:B------:R-:W-:Y:S01]  /*04f0*/  ISETP.NE.AND P0, PT, R5, RZ, PT ;  /* 0x000000ff0500720c */ /* 0x000fe20003f05270 */
[----:B------:R-:W-:Y:S01]  /*0500*/  FFMA R13, R34, R36, R13 ;  /* 0x00000024220d7223 */ /* 0x000fe2000000000d */
[C---:B------:R-:W-:Y:S01]  /*0510*/  FFMA R4, R31.reuse, R33, R4 ;  /* 0x000000211f047223 */ /* 0x040fe20000000004 */
[----:B-----5:R-:W-:-:S03]  /*0520*/  FFMA R15, R31, R32, R15 ;  /* 0x000000201f0f7223 */ /* 0x020fc6000000000f */
[----:B------:R-:W-:Y:S01]  /*0530*/  FFMA R4, R27, R30, R4 ;  /* 0x0000001e1b047223 */ /* 0x000fe20000000004 */
[----:B------:R-:W-:Y:S02]  /*0540*/  IADD3 R2, PT, PT, R2, 0x4, RZ ;  /* 0x0000000402027810 */ /* 0x000fe40007ffe0ff */
[----:B------:R-:W-:Y:S01]  /*0550*/  IADD3 R11, PT, PT, R11, 0x4, RZ ;  /* 0x000000040b0b7810 */ /* 0x000fe20007ffe0ff */
[----:B------:R-:W-:Y:S01]  /*0560*/  FFMA R4, R17, R28, R4 ;  /* 0x0000001c11047223 */ /* 0x000fe20000000004 */
[C---:B------:R-:W-:Y:S02]  /*0570*/  LEA R12, R9.reuse, R12, 0x2 ;  /* 0x0000000c090c7211 */ /* 0x040fe400078e10ff */
[C---:B------:R-:W-:Y:S02]  /*0580*/  LEA R10, R9.reuse, R10, 0x2 ;  /* 0x0000000a090a7211 */ /* 0x040fe400078e10ff */
[C---:B------:R-:W-:Y:S02]  /*0590*/  LEA R16, R9.reuse, R16, 0x2 ;  /* 0x0000001009107211 */ /* 0x040fe400078e10ff */
[----:B------:R-:W-:-:S02]  /*05a0*/  LEA R26, R9, R26, 0x2 ;  /* 0x0000001a091a7211 */ /* 0x000fc400078e10ff */
[----:B------:R-:W-:Y:S01]  /*05b0*/  LEA R14, R9, R14, 0x2 ;  /* 0x0000000e090e7211 */ /* 0x000fe200078e10ff */
[C---:B--2---:R-:W-:Y:S01]  /*05c0*/  FFMA R0, R29.reuse, R33, R0 ;  /* 0x000000211d007223 */ /* 0x044fe20000000000 */
[----:B------:R-:W-:-:S03]  /*05d0*/  FFMA R13, R29, R32, R13 ;  /* 0x000000201d0d7223 */ /* 0x000fc6000000000d */
[----:B----4-:R-:W-:Y:S01]  /*05e0*/  FFMA R0, R37, R30, R0 ;  /* 0x0000001e25007223 */ /* 0x010fe20000000000 */
[-C--:B------:R-:W-:Y:S01]  /*05f0*/  FFMA R15, R27, R20.reuse, R15 ;  /* 0x000000141b0f7223 */ /* 0x080fe2000000000f */
[----:B------:R-:W-:Y:S02]  /*0600*/  FFMA R13, R37, R20, R13 ;  /* 0x00000014250d7223 */ /* 0x000fe4000000000d */
[----:B------:R-:W-:Y:S01]  /*0610*/  FFMA R37, R19, R28, R0 ;  /* 0x0000001c13257223 */ /* 0x000fe20000000000 */
[-C--:B------:R-:W-:Y:S01]  /*0620*/  FFMA R15, R17, R24.reuse, R15 ;  /* 0x00000018110f7223 */ /* 0x080fe2000000000f */
[----:B------:R-:W-:Y:S01]  /*0630*/  FFMA R13, R19, R24, R13 ;  /* 0x00000018130d7223 */ /* 0x000fe2000000000d */
[----:B------:R-:W-:Y:S06]  /*0640*/  @P0 BRA `(.L_x_2) ;  /* 0xfffffffc00100947 */ /* 0x000fec000383ffff */
.L_x_1:
[----:B------:R-:W-:Y:S05]  /*0650*/  BRA.U !UP0, `(.L_x_0) ;  /* 0x0000000108e87547 */ /* 0x000fea000b800000 */
[----:B------:R-:W-:Y:S01]  /*0660*/  UISETP.NE.AND UP0, UPT, UR10, 0x1, UPT ;  /* 0x000000010a00788c */ /* 0x000fe2000bf05270 */
[----:B------:R-:W-:Y:S01]  /*0670*/  IMAD R0, R3, UR9, RZ ;  /* 0x0000000903007c24 */ /* 0x000fe2000f8e02ff */
[----:B------:R-:W-:-:S04]  /*0680*/  ULOP3.LUT UR4, UR9, 0x1, URZ, 0xc0, !UPT ;  /* 0x0000000109047892 */ /* 0x000fc8000f8ec0ff */
[----:B------:R-:W-:-:S03]  /*0690*/  UISETP.NE.U32.AND UP1, UPT, UR4, 0x1, UPT ;  /* 0x000000010400788c */ /* 0x000fc6000bf25070 */
[----:B------:R-:W-:Y:S08]  /*06a0*/  BRA.U !UP0, `(.L_x_3) ;  /* 0x0000000108847547 */ /* 0x000ff0000b800000 */
[----:B------:R-:W0:Y:S01]  /*06b0*/  LDC R24, c[0x0][0x39c] ;  /* 0x0000e700ff187b82 */ /* 0x000e220000000800 */
[----:B------:R-:W-:Y:S01]  /*06c0*/  IMAD R5, R8, UR9, R7 ;  /* 0x0000000908057c24 */ /* 0x000fe2000f8e0207 */
[----:B------:R-:W-:-:S06]  /*06d0*/  IADD3 R17, PT, PT, R0, R7, RZ ;  /* 0x0000000700117210 */ /* 0x000fcc0007ffe0ff */
[----:B------:R-:W1:Y:S08]  /*06e0*/  LDC.64 R20, c[0x0][0x380] ;  /* 0x0000e000ff147b82 */ /* 0x000e700000000a00 */
[----:B------:R-:W3:Y:S01]  /*06f0*/  LDC.64 R10, c[0x0][0x388] ;  /* 0x0000e200ff0a7b82 */ /* 0x000ee20000000a00 */
[----:B0-----:R-:W-:-:S05]  /*0700*/  IMAD R23, R7, R24, R6 ;  /* 0x0000001807177224 */ /* 0x001fca00078e0206 */
[----:B--2---:R-:W-:Y:S01]  /*0710*/  IADD3 R19, PT, PT, R23, UR8, RZ ;  /* 0x0000000817137c10 */ /* 0x004fe2000fffe0ff */
[C-C-:B-1----:R-:W-:Y:S01]  /*0720*/  IMAD.WIDE.U32 R26, R5.reuse, 0x4, R20.reuse ;  /* 0x00000004051a7825 */ /* 0x142fe200078e0014 */
[----:B------:R-:W-:Y:S02]  /*0730*/  IADD3 R5, PT, PT, R5, 0x1, RZ ;  /* 0x0000000105057810 */ /* 0x000fe40007ffe0ff */
[----:B------:R-:W-:Y:S01]  /*0740*/  IADD3 R9, PT, PT, R19, R24, RZ ;  /* 0x0000001813097210 */ /* 0x000fe20007ffe0ff */
[----:B------:R-:W-:Y:S01]  /*0750*/  IMAD.WIDE R16, R17, 0x4, R20 ;  /* 0x0000000411107825 */ /* 0x000fe200078e0214 */
[----:B------:R-:W2:Y:S03]  /*0760*/  LDG.E R2, desc[UR6][R26.64] ;  /* 0x000000061a027981 */ /* 0x000ea6000c1e1900 */
[--C-:B---3--:R-:W-:Y:S01]  /*0770*/  IMAD.WIDE R22, R23, 0x4, R10.reuse ;  /* 0x0000000417167825 */ /* 0x108fe200078e020a */
[----:B------:R-:W3:Y:S03]  /*0780*/  LDG.E R12, desc[UR6][R16.64] ;  /* 0x00000006100c7981 */ /* 0x000ee6000c1e1900 */
[----:B------:R-:W-:Y:S01]  /*0790*/  IMAD.WIDE.U32 R18, R19, 0x4, R10 ;  /* 0x0000000413127825 */ /* 0x000fe200078e000a */
[----:B------:R-:W4:Y:S03]  /*07a0*/  LDG.E R14, desc[UR6][R16.64+0x4] ;  /* 0x00000406100e7981 */ /* 0x000f26000c1e1900 */
[----:B------:R-:W-:-:S02]  /*07b0*/  IMAD.WIDE.U32 R20, R5, 0x4, R20 ;  /* 0x0000000405147825 */ /* 0x000fc400078e0014 */
[----:B------:R-:W3:Y:S02]  /*07c0*/  LDG.E R5, desc[UR6][R22.64] ;  /* 0x0000000616057981 */ /* 0x000ee4000c1e1900 */
[----:B------:R-:W-:Y:S02]  /*07d0*/  IMAD.WIDE R24, R24, 0x4, R22 ;  /* 0x0000000418187825 */ /* 0x000fe400078e0216 */
[----:B------:R-:W5:Y:S02]  /*07e0*/  LDG.E R19, desc[UR6][R18.64] ;  /* 0x0000000612137981 */ /* 0x000f64000c1e1900 */
[----:B------:R-:W-:Y:S02]  /*07f0*/  IMAD.WIDE.U32 R10, R9, 0x4, R10 ;  /* 0x00000004090a7825 */ /* 0x000fe400078e000a */
[----:B------:R-:W4:Y:S04]  /*0800*/  LDG.E R24, desc[UR6][R24.64] ;  /* 0x0000000618187981 */ /* 0x000f28000c1e1900 */
[----:B------:R-:W4:Y:S04]  /*0810*/  LDG.E R20, desc[UR6][R20.64] ;  /* 0x0000000614147981 */ /* 0x000f28000c1e1900 */
[----:B------:R-:W4:Y:S01]  /*0820*/  LDG.E R11, desc[UR6][R10.64] ;  /* 0x000000060a0b7981 */ /* 0x000f22000c1e1900 */
[----:B------:R-:W-:Y:S01]  /*0830*/  IADD3 R7, PT, PT, R7, 0x2, RZ ;  /* 0x0000000207077810 */ /* 0x000fe20007ffe0ff */
[-C--:B---3--:R-:W-:Y:S01]  /*0840*/  FFMA R15, R12, R5.reuse, R15 ;  /* 0x000000050c0f7223 */ /* 0x088fe2000000000f */
[----:B--2---:R-:W-:Y:S01]  /*0850*/  FFMA R13, R2, R5, R13 ;  /* 0x00000005020d7223 */ /* 0x004fe2000000000d */
[-C--:B-----5:R-:W-:Y:S01]  /*0860*/  FFMA R4, R12, R19.reuse, R4 ;  /* 0x000000130c047223 */ /* 0x0a0fe20000000004 */
[----:B------:R-:W-:Y:S01]  /*0870*/  FFMA R37, R2, R19, R37 ;  /* 0x0000001302257223 */ /* 0x000fe20000000025 */
[-C--:B----4-:R-:W-:Y:S01]  /*0880*/  FFMA R15, R14, R24.reuse, R15 ;  /* 0x000000180e0f7223 */ /* 0x090fe2000000000f */
[----:B------:R-:W-:Y:S01]  /*0890*/  FFMA R13, R20, R24, R13 ;  /* 0x00000018140d7223 */ /* 0x000fe2000000000d */
[-C--:B------:R-:W-:Y:S01]  /*08a0*/  FFMA R4, R14, R11.reuse, R4 ;  /* 0x0000000b0e047223 */ /* 0x080fe20000000004 */
[----:B------:R-:W-:-:S07]  /*08b0*/  FFMA R37, R20, R11, R37 ;  /* 0x0000000b14257223 */ /* 0x000fce0000000025 */
.L_x_3:
[----:B------:R-:W-:Y:S05]  /*08c0*/  BRA.U UP1, `(.L_x_0) ;  /* 0x00000001014c7547 */ /* 0x000fea000b800000 */
[----:B------:R-:W0:Y:S01]  /*08d0*/  LDCU UR4, c[0x0][0x39c] ;  /* 0x00007380ff0477ac */ /* 0x000e220008000800 */
[----:B------:R-:W1:Y:S01]  /*08e0*/  LDC.64 R10, c[0x0][0x380] ;  /* 0x0000e000ff0a7b82 */ /* 0x000e620000000a00 */
[----:B------:R-:W-:-:S07]  /*08f0*/  IADD3 R9, PT, PT, R0, R7, RZ ;  /* 0x0000000700097210 */ /* 0x000fce0007ffe0ff */
[----:B------:R-:W3:Y:S01]  /*0900*/  LDC.64 R18, c[0x0][0x388] ;  /* 0x0000e200ff127b82 */ /* 0x000ee20000000a00 */
[----:B0-----:R-:W-:Y:S02]  /*0910*/  IMAD R17, R7, UR4, R6 ;  /* 0x0000000407117c24 */ /* 0x001fe4000f8e0206 */
[----:B------:R-:W-:-:S03]  /*0920*/  IMAD R7, R8, UR9, R7 ;  /* 0x0000000908077c24 */ /* 0x000fc6000f8e0207 */
[----:B--2---:R-:W-:Y:S01]  /*0930*/  IADD3 R5, PT, PT, R17, UR8, RZ ;  /* 0x0000000811057c10 */ /* 0x004fe2000fffe0ff */
[----:B-1----:R-:W-:-:S04]  /*0940*/  IMAD.WIDE R8, R9, 0x4, R10 ;  /* 0x0000000409087825 */ /* 0x002fc800078e020a */
[----:B------:R-:W-:Y:S02]  /*0950*/  IMAD.WIDE.U32 R10, R7, 0x4, R10 ;  /* 0x00000004070a7825 */ /* 0x000fe400078e000a */
[----:B------:R-:W2:Y:S02]  /*0960*/  LDG.E R8, desc[UR6][R8.64] ;  /* 0x0000000608087981 */ /* 0x000ea4000c1e1900 */
[--C-:B---3--:R-:W-:Y:S02]  /*0970*/  IMAD.WIDE R16, R17, 0x4, R18.reuse ;  /* 0x0000000411107825 */ /* 0x108fe400078e0212 */
[----:B------:R-:W3:Y:S02]  /*0980*/  LDG.E R10, desc[UR6][R10.64] ;  /* 0x000000060a0a7981 */ /* 0x000ee4000c1e1900 */
[----:B------:R-:W-:Y:S02]  /*0990*/  IMAD.WIDE.U32 R18, R5, 0x4, R18 ;  /* 0x0000000405127825 */ /* 0x000fe400078e0012 */
[----:B------:R-:W2:Y:S04]  /*09a0*/  LDG.E R16, desc[UR6][R16.64] ;  /* 0x0000000610107981 */ /* 0x000ea8000c1e1900 */
[----:B------:R-:W4:Y:S01]  /*09b0*/  LDG.E R19, desc[UR6][R18.64] ;  /* 0x0000000612137981 */ /* 0x000f22000c1e1900 */
[-C--:B--2---:R-:W-:Y:S01]  /*09c0*/  FFMA R15, R8, R16.reuse, R15 ;  /* 0x00000010080f7223 */ /* 0x084fe2000000000f */
[----:B---3--:R-:W-:Y:S01]  /*09d0*/  FFMA R13, R10, R16, R13 ;  /* 0x000000100a0d7223 */ /* 0x008fe2000000000d */
[-C--:B----4-:R-:W-:Y:S01]  /*09e0*/  FFMA R4, R8, R19.reuse, R4 ;  /* 0x0000001308047223 */ /* 0x090fe20000000004 */
[----:B------:R-:W-:-:S07]  /*09f0*/  FFMA R37, R10, R19, R37 ;  /* 0x000000130a257223 */ /* 0x000fce0000000025 */
.L_x_0:
[----:B------:R-:W0:Y:S01]  /*0a00*/  LDCU UR4, c[0x0][0x360] ;  /* 0x00006c00ff0477ac */ /* 0x000e220008000800 */
[----:B------:R-:W1:Y:S01]  /*0a10*/  LDC.64 R10, c[0x0][0x390] ;  /* 0x0000e400ff0a7b82 */ /* 0x000e620000000a00 */
[----:B------:R-:W3:Y:S01]  /*0a20*/  LDCU UR5, c[0x0][0x364] ;  /* 0x00006c80ff0577ac */ /* 0x000ee20008000800 */
[----:B--2---:R-:W2:Y:S01]  /*0a30*/  LDCU UR8, c[0x0][0x39c] ;  /* 0x00007380ff0877ac */ /* 0x004ea20008000800 */
[C---:B---3--:R-:W-:Y:S01]  /*0a40*/  IADD3 R5, PT, PT, R3.reuse, UR5, RZ ;  /* 0x0000000503057c10 */ /* 0x048fe2000fffe0ff */
[----:B--2---:R-:W-:-:S04]  /*0a50*/  IMAD R3, R3, UR8, R6 ;  /* 0x0000000803037c24 */ /* 0x004fc8000f8e0206 */
[----:B------:R-:W-:Y:S01]  /*0a60*/  IMAD R5, R5, UR8, R6 ;  /* 0x0000000805057c24 */ /* 0x000fe2000f8e0206 */
[C---:B0-----:R-:W-:Y:S01]  /*0a70*/  IADD3 R7, PT, PT, R3.reuse, UR4, RZ ;  /* 0x0000000403077c10 */ /* 0x041fe2000fffe0ff */
[----:B-1----:R-:W-:-:S03]  /*0a80*/  IMAD.WIDE R2, R3, 0x4, R10 ;  /* 0x0000000403027825 */ /* 0x002fc600078e020a */
[----:B------:R-:W-:Y:S01]  /*0a90*/  IADD3 R17, PT, PT, R5, UR4, RZ ;  /* 0x0000000405117c10 */ /* 0x000fe2000fffe0ff */
[--C-:B------:R-:W-:Y:S01]  /*0aa0*/  IMAD.WIDE.U32 R6, R7, 0x4, R10.reuse ;  /* 0x0000000407067825 */ /* 0x100fe200078e000a */
[----:B------:R-:W-:Y:S03]  /*0ab0*/  STG.E desc[UR6][R2.64], R15 ;  /* 0x0000000f02007986 */ /* 0x000fe6000c101906 */
[--C-:B------:R-:W-:Y:S01]  /*0ac0*/  IMAD.WIDE.U32 R8, R5, 0x4, R10.reuse ;  /* 0x0000000405087825 */ /* 0x100fe200078e000a */
[----:B------:R-:W-:Y:S03]  /*0ad0*/  STG.E desc[UR6][R6.64], R4 ;  /* 0x0000000406007986 */ /* 0x000fe6000c101906 */
[----:B------:R-:W-:Y:S01]  /*0ae0*/  IMAD.WIDE.U32 R10, R17, 0x4, R10 ;  /* 0x00000004110a7825 */ /* 0x000fe200078e000a */
[----:B------:R-:W-:Y:S04]  /*0af0*/  STG.E desc[UR6][R8.64], R13 ;  /* 0x0000000d08007986 */ /* 0x000fe8000c101906 */
[----:B------:R-:W-:Y:S01]  /*0b00*/  STG.E desc[UR6][R10.64], R37 ;  /* 0x000000250a007986 */ /* 0x000fe2000c101906 */
[----:B------:R-:W-:Y:S05]  /*0b10*/  EXIT ;  /* 0x000000000000794d */ /* 0x000fea0003800000 */
.L_x_4:
[----:B------:R-:W-:-:S00]  /*0b20*/  BRA `(.L_x_4) ;  /* 0xfffffffc00fc7947 */ /* 0x000fc0000383ffff */
[----:B------:R-:W-:-:S00]  /*0b30*/  NOP ;  /* 0x0000000000007918 */ /* 0x000fc00000000000 */
        /* <DEDUP_REMOVED lines=12> */
.L_x_5:


//--------------------- .nv.shared.reserved.0     --------------------------
	.section	.nv.shared.reserved.0,"aw",@nobits
	.weak		__nv_reservedSMEM_offset_0_alias
	.size		__nv_reservedSMEM_offset_0_alias, 0, 64
	.other		__nv_reservedSMEM_offset_0_alias,@"STO_CUDA_RESERVED_SHARED STV_DEFAULT"
__nv_reservedSMEM_offset_0_alias:
	.zero		0
	.zero		64


//--------------------- .nv.constant0.kernel      --------------------------
	.section	.nv.constant0.kernel,"a",@progbits
	.sectionflags	@""
	.align	4
.nv.constant0.kernel:
	.zero		940


//--------------------- SYMBOLS --------------------------

	.type		.nv.reservedSmem.offset0,@object
	.size		.nv.reservedSmem.offset0,0x4
